	.headerflags	@"EF_CUDA_TEXMODE_UNIFIED EF_CUDA_64BIT_ADDRESS EF_CUDA_ACCELERATORS EF_CUDA_SM90 EF_CUDA_VIRTUAL_SM(EF_CUDA_SM90)"
	.elftype	@"ET_EXEC"


//--------------------- .nv.info                  --------------------------
	.section	.nv.info,"",@"SHT_CUDA_INFO"
	.align	4


	//----- nvinfo : EIATTR_REGCOUNT
	.align		4
        /*0000*/ 	.byte	0x04, 0x2f
        /*0002*/ 	.short	(.L_1 - .L_0)
	.align		4
.L_0:
        /*0004*/ 	.word	index@(triton_poi_fused_convolution_40)
        /*0008*/ 	.word	0x0000000c


	//----- nvinfo : EIATTR_MIN_STACK_SIZE
	.align		4
.L_1:
        /*000c*/ 	.byte	0x04, 0x12
        /*000e*/ 	.short	(.L_3 - .L_2)
	.align		4
.L_2:
        /*0010*/ 	.word	index@(triton_poi_fused_convolution_40)
        /*0014*/ 	.word	0x00000000


	//----- nvinfo : EIATTR_FRAME_SIZE
	.align		4
.L_3:
        /*0018*/ 	.byte	0x04, 0x11
        /*001a*/ 	.short	(.L_5 - .L_4)
	.align		4
.L_4:
        /*001c*/ 	.word	index@(triton_poi_fused_convolution_40)
        /*0020*/ 	.word	0x00000000


	//----- nvinfo : EIATTR_MIN_STACK_SIZE
	.align		4
.L_5:
        /*0024*/ 	.byte	0x04, 0x12
        /*0026*/ 	.short	(.L_7 - .L_6)
	.align		4
.L_6:
        /*0028*/ 	.word	index@(triton_poi_fused_convolution_40)
        /*002c*/ 	.word	0x00000000
.L_7:


//--------------------- .nv.info.triton_poi_fused_convolution_40 --------------------------
	.section	.nv.info.triton_poi_fused_convolution_40,"",@"SHT_CUDA_INFO"
	.sectionflags	@""
	.align	4


	//----- nvinfo : EIATTR_CUDA_API_VERSION
	.align		4
        /*0000*/ 	.byte	0x04, 0x37
        /*0002*/ 	.short	(.L_9 - .L_8)
.L_8:
        /*0004*/ 	.word	0x0000007c


	//----- nvinfo : EIATTR_KPARAM_INFO
	.align		4
.L_9:
        /*0008*/ 	.byte	0x04, 0x17
        /*000a*/ 	.short	(.L_11 - .L_10)
.L_10:
        /*000c*/ 	.word	0x00000000
        /*0010*/ 	.short	0x0002
        /*0012*/ 	.short	0x0010
        /*0014*/ 	.byte	0x00, 0xf0, 0x11, 0x00


	//----- nvinfo : EIATTR_KPARAM_INFO
	.align		4
.L_11:
        /*0018*/ 	.byte	0x04, 0x17
        /*001a*/ 	.short	(.L_13 - .L_12)
.L_12:
        /*001c*/ 	.word	0x00000000
        /*0020*/ 	.short	0x0001
        /*0022*/ 	.short	0x0008
        /*0024*/ 	.byte	0x00, 0xf4, 0x21, 0x00


	//----- nvinfo : EIATTR_KPARAM_INFO
	.align		4
.L_13:
        /*0028*/ 	.byte	0x04, 0x17
        /*002a*/ 	.short	(.L_15 - .L_14)
.L_14:
        /*002c*/ 	.word	0x00000000
        /*0030*/ 	.short	0x0000
        /*0032*/ 	.short	0x0000
        /*0034*/ 	.byte	0x00, 0xf4, 0x21, 0x00


	//----- nvinfo : EIATTR_SPARSE_MMA_MASK
	.align		4
.L_15:
        /*0038*/ 	.byte	0x03, 0x50
        /*003a*/ 	.short	0x0000


	//----- nvinfo : EIATTR_MAXREG_COUNT
	.align		4
        /*003c*/ 	.byte	0x03, 0x1b
        /*003e*/ 	.short	0x00ff


	//----- nvinfo : EIATTR_EXIT_INSTR_OFFSETS
	.align		4
        /*0040*/ 	.byte	0x04, 0x1c
        /*0042*/ 	.short	(.L_17 - .L_16)


	//   ....[0]....
.L_16:
        /*0044*/ 	.word	0x00000130


	//----- nvinfo : EIATTR_REQNTID
	.align		4
.L_17:
        /*0048*/ 	.byte	0x04, 0x10
        /*004a*/ 	.short	(.L_19 - .L_18)
.L_18:
        /*004c*/ 	.word	0x00000080
        /*0050*/ 	.word	0x00000001
        /*0054*/ 	.word	0x00000001


	//----- nvinfo : EIATTR_CBANK_PARAM_SIZE
	.align		4
.L_19:
        /*0058*/ 	.byte	0x03, 0x19
        /*005a*/ 	.short	0x0014


	//----- nvinfo : EIATTR_PARAM_CBANK
	.align		4
        /*005c*/ 	.byte	0x04, 0x0a
        /*005e*/ 	.short	(.L_21 - .L_20)
	.align		4
.L_20:
        /*0060*/ 	.word	index@(.nv.constant0.triton_poi_fused_convolution_40)
        /*0064*/ 	.short	0x0210
        /*0066*/ 	.short	0x0014


	//----- nvinfo : EIATTR_SW_WAR
	.align		4
.L_21:
        /*0068*/ 	.byte	0x04, 0x36
        /*006a*/ 	.short	(.L_23 - .L_22)
.L_22:
        /*006c*/ 	.word	0x00000008
.L_23:


//--------------------- .nv.callgraph             --------------------------
	.section	.nv.callgraph,"",@"SHT_CUDA_CALLGRAPH"
	.align	4
	.sectionentsize	8
	.align		4
        /*0000*/ 	.word	0x00000000
	.align		4
        /*0004*/ 	.word	0xffffffff
	.align		4
        /*0008*/ 	.word	0x00000000
	.align		4
        /*000c*/ 	.word	0xfffffffe
	.align		4
        /*0010*/ 	.word	0x00000000
	.align		4
        /*0014*/ 	.word	0xfffffffd
	.align		4
        /*0018*/ 	.word	0x00000000
	.align		4
        /*001c*/ 	.word	0xfffffffc


//--------------------- .text.triton_poi_fused_convolution_40 --------------------------
	.section	.text.triton_poi_fused_convolution_40,"ax",@progbits
	.align	128
        .global         triton_poi_fused_convolution_40
        .type           triton_poi_fused_convolution_40,@function
        .size           triton_poi_fused_convolution_40,(.L_x_1 - triton_poi_fused_convolution_40)
        .other          triton_poi_fused_convolution_40,@"STO_CUDA_ENTRY STV_DEFAULT"
triton_poi_fused_convolution_40:
.text.triton_poi_fused_convolution_40:
[----:B------:R-:W-:Y:S01]  /*0000*/  LDC R1, c[0x0][0x28] ;  /* 0x00000a00ff017b82 */ /* 0x000fe20000000800 */
[----:B------:R-:W1:Y:S07]  /*0010*/  S2R R0, SR_TID.X ;  /* 0x0000000000007919 */ /* 0x000e6e0000002100 */
[----:B------:R-:W2:Y:S01]  /*0020*/  LDC.64 R4, c[0x0][0x218] ;  /* 0x00008600ff047b82 */ /* 0x000ea20000000a00 */
[----:B------:R-:W-:Y:S01]  /*0030*/  ULDC.64 UR4, c[0x0][0x208] ;  /* 0x0000820000047ab9 */ /* 0x000fe20000000a00 */
[----:B------:R-:W3:Y:S06]  /*0040*/  S2R R7, SR_CTAID.X ;  /* 0x0000000000077919 */ /* 0x000eec0000002500 */
[----:B------:R-:W4:Y:S01]  /*0050*/  LDC.64 R2, c[0x0][0x210] ;  /* 0x00008400ff027b82 */ /* 0x000f220000000a00 */
[----:B-1----:R-:W-:-:S02]  /*0060*/  LOP3.LUT R0, R0, 0x7f, RZ, 0xc0, !PT ;  /* 0x0000007f00007812 */ /* 0x002fc400078ec0ff */
[----:B---3--:R-:W-:-:S03]  /*0070*/  SHF.R.U32.HI R6, RZ, 0x18, R7 ;  /* 0x00000018ff067819 */ /* 0x008fc60000011607 */
[----:B------:R-:W-:Y:S01]  /*0080*/  IMAD R7, R7, 0x80, R0 ;  /* 0x0000008007077824 */ /* 0x000fe200078e0200 */
[----:B------:R-:W-:-:S03]  /*0090*/  SGXT.U32 R0, R6, 0x1 ;  /* 0x000000010600781a */ /* 0x000fc60000000000 */
[----:B----4-:R-:W-:Y:S01]  /*00a0*/  IMAD.WIDE R2, R7, 0x4, R2 ;  /* 0x0000000407027825 */ /* 0x010fe200078e0202 */
[----:B------:R-:W-:-:S04]  /*00b0*/  IADD3 R0, R7, R0, RZ ;  /* 0x0000000007007210 */ /* 0x000fc80007ffe0ff */
[----:B------:R-:W-:-:S05]  /*00c0*/  LOP3.LUT R0, R0, 0xfffffffe, RZ, 0xc0, !PT ;  /* 0xfffffffe00007812 */ /* 0x000fca00078ec0ff */
[----:B------:R-:W-:Y:S02]  /*00d0*/  IMAD.IADD R9, R7, 0x1, -R0 ;  /* 0x0000000107097824 */ /* 0x000fe400078e0a00 */
[----:B------:R-:W3:Y:S02]  /*00e0*/  LDG.E R0, desc[UR4][R2.64] ;  /* 0x0000000402007981 */ /* 0x000ee4000c1e1900 */
[----:B--2---:R-:W-:-:S06]  /*00f0*/  IMAD.WIDE R4, R9, 0x4, R4 ;  /* 0x0000000409047825 */ /* 0x004fcc00078e0204 */
[----:B------:R-:W3:Y:S02]  /*0100*/  LDG.E.EL R5, desc[UR4][R4.64] ;  /* 0x0000000404057981 */ /* 0x000ee4000c2e1900 */
[----:B---3--:R-:W-:-:S05]  /*0110*/  FADD R7, R0, R5 ;  /* 0x0000000500077221 */ /* 0x008fca0000000000 */
[----:B------:R-:W-:Y:S01]  /*0120*/  STG.E desc[UR4][R2.64], R7 ;  /* 0x0000000702007986 */ /* 0x000fe2000c101904 */
[----:B------:R-:W-:Y:S05]  /*0130*/  EXIT ;  /* 0x000000000000794d */ /* 0x000fea0003800000 */
.L_x_0:
[----:B------:R-:W-:-:S00]  /*0140*/  BRA `(.L_x_0) ;  /* 0xfffffffc00fc7947 */ /* 0x000fc0000383ffff */
[----:B------:R-:W-:-:S00]  /*0150*/  NOP ;  /* 0x0000000000007918 */ /* 0x000fc00000000000 */
        /* <DEDUP_REMOVED lines=10> */
.L_x_1:


//--------------------- .nv.constant0.triton_poi_fused_convolution_40 --------------------------
	.section	.nv.constant0.triton_poi_fused_convolution_40,"a",@progbits
	.sectionflags	@""
	.align	4
.nv.constant0.triton_poi_fused_convolution_40:
	.zero		548
